//
// Generated by NVIDIA NVVM Compiler
//
// Compiler Build ID: CL-36424714
// Cuda compilation tools, release 13.0, V13.0.88
// Based on NVVM 20.0.0
//

.version 9.0
.target sm_100
.address_size 64

	// .globl	_Z11distanceGPUPdS_S_

.visible .entry _Z11distanceGPUPdS_S_(
	.param .u64 .ptr .align 1 _Z11distanceGPUPdS_S__param_0,
	.param .u64 .ptr .align 1 _Z11distanceGPUPdS_S__param_1,
	.param .u64 .ptr .align 1 _Z11distanceGPUPdS_S__param_2
)
{
	.reg .pred 	%p<2>;
	.reg .b32 	%r<2>;
	.reg .b64 	%rd<11>;
	.reg .b64 	%fd<5>;

	ld.param.u64 	%rd1, [_Z11distanceGPUPdS_S__param_0];
	ld.param.u64 	%rd2, [_Z11distanceGPUPdS_S__param_1];
	ld.param.u64 	%rd3, [_Z11distanceGPUPdS_S__param_2];
	mov.u32 	%r1, %ctaid.x;
	setp.gt.u32 	%p1, %r1, 1023;
	@%p1 bra 	$L__BB0_2;
	cvta.to.global.u64 	%rd4, %rd1;
	cvta.to.global.u64 	%rd5, %rd2;
	cvta.to.global.u64 	%rd6, %rd3;
	mul.wide.u32 	%rd7, %r1, 8;
	add.s64 	%rd8, %rd4, %rd7;
	ld.global.f64 	%fd1, [%rd8];
	add.s64 	%rd9, %rd5, %rd7;
	ld.global.f64 	%fd2, [%rd9];
	sub.f64 	%fd3, %fd1, %fd2;
	mul.f64 	%fd4, %fd3, %fd3;
	add.s64 	%rd10, %rd6, %rd7;
	st.global.f64 	[%rd10], %fd4;
$L__BB0_2:
	ret;

}
	// .globl	_Z16euclideanNormGPUPdS_
.visible .entry _Z16euclideanNormGPUPdS_(
	.param .u64 .ptr .align 1 _Z16euclideanNormGPUPdS__param_0,
	.param .u64 .ptr .align 1 _Z16euclideanNormGPUPdS__param_1
)
{
	.reg .pred 	%p<2>;
	.reg .b32 	%r<2>;
	.reg .b64 	%rd<8>;
	.reg .b64 	%fd<3>;

	ld.param.u64 	%rd1, [_Z16euclideanNormGPUPdS__param_0];
	ld.param.u64 	%rd2, [_Z16euclideanNormGPUPdS__param_1];
	mov.u32 	%r1, %ctaid.x;
	setp.gt.u32 	%p1, %r1, 1023;
	@%p1 bra 	$L__BB1_2;
	cvta.to.global.u64 	%rd3, %rd1;
	cvta.to.global.u64 	%rd4, %rd2;
	mul.wide.u32 	%rd5, %r1, 8;
	add.s64 	%rd6, %rd3, %rd5;
	ld.global.f64 	%fd1, [%rd6];
	mul.f64 	%fd2, %fd1, %fd1;
	add.s64 	%rd7, %rd4, %rd5;
	st.global.f64 	[%rd7], %fd2;
$L__BB1_2:
	ret;

}


// ===== COMPILED SASS (sm_100) =====

	.target	sm_100

	.elftype	@"ET_EXEC"


//--------------------- .note.nv.tkinfo           --------------------------
	.section	.note.nv.tkinfo,"",@"SHT_NOTE"
	.sectionflags	@"SHF_NOTE_NV_TKINFO"
	.tkinfo
        /*0018*/ 	.word	0x00000002
        /*0030*/ 	.string	""
        /*0030*/ 	.string	"ptxas"
        /*0030*/ 	.string	"Cuda compilation tools, release 13.0, V13.0.88"
        /*0030*/ 	.string	"Build cuda_13.0.r13.0/compiler.36424714_0"
        /*0030*/ 	.string	"-arch sm_100 -m 64 "



//--------------------- .note.nv.cuinfo           --------------------------
	.section	.note.nv.cuinfo,"",@"SHT_NOTE"
	.sectionflags	@"SHF_NOTE_NV_CUINFO"
        /*0018*/ 	.short	0x0002
        /*001a*/ 	.short	0x0064
        /*001c*/ 	.short	0x0082
	.zero		2


//--------------------- .nv.info                  --------------------------
	.section	.nv.info,"",@"SHT_CUDA_INFO"
	.align	4


	//----- nvinfo : EIATTR_REGCOUNT
	.align		4
        /*0000*/ 	.byte	0x04, 0x2f
        /*0002*/ 	.short	(.L_1 - .L_0)
	.align		4
.L_0:
        /*0004*/ 	.word	index@(_Z11distanceGPUPdS_S_)
        /*0008*/ 	.word	0x0000000e


	//----- nvinfo : EIATTR_FRAME_SIZE
	.align		4
.L_1:
        /*000c*/ 	.byte	0x04, 0x11
        /*000e*/ 	.short	(.L_3 - .L_2)
	.align		4
.L_2:
        /*0010*/ 	.word	index@(_Z11distanceGPUPdS_S_)
        /*0014*/ 	.word	0x00000000


	//----- nvinfo : EIATTR_REGCOUNT
	.align		4
.L_3:
        /*0018*/ 	.byte	0x04, 0x2f
        /*001a*/ 	.short	(.L_5 - .L_4)
	.align		4
.L_4:
        /*001c*/ 	.word	index@(_Z16euclideanNormGPUPdS_)
        /*0020*/ 	.word	0x0000000c


	//----- nvinfo : EIATTR_FRAME_SIZE
	.align		4
.L_5:
        /*0024*/ 	.byte	0x04, 0x11
        /*0026*/ 	.short	(.L_7 - .L_6)
	.align		4
.L_6:
        /*0028*/ 	.word	index@(_Z16euclideanNormGPUPdS_)
        /*002c*/ 	.word	0x00000000


	//----- nvinfo : EIATTR_MIN_STACK_SIZE
	.align		4
.L_7:
        /*0030*/ 	.byte	0x04, 0x12
        /*0032*/ 	.short	(.L_9 - .L_8)
	.align		4
.L_8:
        /*0034*/ 	.word	index@(_Z16euclideanNormGPUPdS_)
        /*0038*/ 	.word	0x00000000


	//----- nvinfo : EIATTR_MIN_STACK_SIZE
	.align		4
.L_9:
        /*003c*/ 	.byte	0x04, 0x12
        /*003e*/ 	.short	(.L_11 - .L_10)
	.align		4
.L_10:
        /*0040*/ 	.word	index@(_Z11distanceGPUPdS_S_)
        /*0044*/ 	.word	0x00000000
.L_11:


//--------------------- .nv.compat                --------------------------
	.section	.nv.compat,"",@"SHT_CUDA_COMPAT_INFO"
	.align	4
        /*0000*/ 	.byte	0x02, 0x09, 0x00, 0x00, 0x02, 0x02, 0x01, 0x00, 0x02, 0x05, 0x05, 0x00, 0x03, 0x07, 0x01, 0x01
        /*0010*/ 	.byte	0x02, 0x03, 0x00, 0x00, 0x02, 0x06, 0x01, 0x00, 0x04, 0x0b, 0x08, 0x00, 0x01, 0x00, 0x00, 0x00
        /*0020*/ 	.byte	0x00, 0x00, 0x00, 0x00


//--------------------- .nv.info._Z16euclideanNormGPUPdS_ --------------------------
	.section	.nv.info._Z16euclideanNormGPUPdS_,"",@"SHT_CUDA_INFO"
	.sectionflags	@""
	.align	4


	//----- nvinfo : EIATTR_CUDA_API_VERSION
	.align		4
        /*0000*/ 	.byte	0x04, 0x37
        /*0002*/ 	.short	(.L_13 - .L_12)
.L_12:
        /*0004*/ 	.word	0x00000082


	//----- nvinfo : EIATTR_KPARAM_INFO
	.align		4
.L_13:
        /*0008*/ 	.byte	0x04, 0x17
        /*000a*/ 	.short	(.L_15 - .L_14)
.L_14:
        /*000c*/ 	.word	0x00000000
        /*0010*/ 	.short	0x0001
        /*0012*/ 	.short	0x0008
        /*0014*/ 	.byte	0x00, 0xf5, 0x21, 0x00


	//----- nvinfo : EIATTR_KPARAM_INFO
	.align		4
.L_15:
        /*0018*/ 	.byte	0x04, 0x17
        /*001a*/ 	.short	(.L_17 - .L_16)
.L_16:
        /*001c*/ 	.word	0x00000000
        /*0020*/ 	.short	0x0000
        /*0022*/ 	.short	0x0000
        /*0024*/ 	.byte	0x00, 0xf5, 0x21, 0x00


	//----- nvinfo : EIATTR_SPARSE_MMA_MASK
	.align		4
.L_17:
        /*0028*/ 	.byte	0x03, 0x50
        /*002a*/ 	.short	0x0000


	//----- nvinfo : EIATTR_MAXREG_COUNT
	.align		4
        /*002c*/ 	.byte	0x03, 0x1b
        /*002e*/ 	.short	0x00ff


	//----- nvinfo : EIATTR_MERCURY_ISA_VERSION
	.align		4
        /*0030*/ 	.byte	0x03, 0x5f
        /*0032*/ 	.short	0x0101


	//----- nvinfo : EIATTR_VRC_CTA_INIT_COUNT
	.align		4
        /*0034*/ 	.byte	0x02, 0x4a
	.zero		1
	.zero		1


	//----- nvinfo : EIATTR_EXIT_INSTR_OFFSETS
	.align		4
        /*0038*/ 	.byte	0x04, 0x1c
        /*003a*/ 	.short	(.L_19 - .L_18)


	//   ....[0]....
.L_18:
        /*003c*/ 	.word	0x00000030


	//   ....[1]....
        /*0040*/ 	.word	0x000000c0


	//----- nvinfo : EIATTR_CBANK_PARAM_SIZE
	.align		4
.L_19:
        /*0044*/ 	.byte	0x03, 0x19
        /*0046*/ 	.short	0x0010


	//----- nvinfo : EIATTR_PARAM_CBANK
	.align		4
        /*0048*/ 	.byte	0x04, 0x0a
        /*004a*/ 	.short	(.L_21 - .L_20)
	.align		4
.L_20:
        /*004c*/ 	.word	index@(.nv.constant0._Z16euclideanNormGPUPdS_)
        /*0050*/ 	.short	0x0380
        /*0052*/ 	.short	0x0010


	//----- nvinfo : EIATTR_SW_WAR
	.align		4
.L_21:
        /*0054*/ 	.byte	0x04, 0x36
        /*0056*/ 	.short	(.L_23 - .L_22)
.L_22:
        /*0058*/ 	.word	0x00000008
.L_23:


//--------------------- .nv.info._Z11distanceGPUPdS_S_ --------------------------
	.section	.nv.info._Z11distanceGPUPdS_S_,"",@"SHT_CUDA_INFO"
	.sectionflags	@""
	.align	4


	//----- nvinfo : EIATTR_CUDA_API_VERSION
	.align		4
        /*0000*/ 	.byte	0x04, 0x37
        /*0002*/ 	.short	(.L_25 - .L_24)
.L_24:
        /*0004*/ 	.word	0x00000082


	//----- nvinfo : EIATTR_KPARAM_INFO
	.align		4
.L_25:
        /*0008*/ 	.byte	0x04, 0x17
        /*000a*/ 	.short	(.L_27 - .L_26)
.L_26:
        /*000c*/ 	.word	0x00000000
        /*0010*/ 	.short	0x0002
        /*0012*/ 	.short	0x0010
        /*0014*/ 	.byte	0x00, 0xf5, 0x21, 0x00


	//----- nvinfo : EIATTR_KPARAM_INFO
	.align		4
.L_27:
        /*0018*/ 	.byte	0x04, 0x17
        /*001a*/ 	.short	(.L_29 - .L_28)
.L_28:
        /*001c*/ 	.word	0x00000000
        /*0020*/ 	.short	0x0001
        /*0022*/ 	.short	0x0008
        /*0024*/ 	.byte	0x00, 0xf5, 0x21, 0x00


	//----- nvinfo : EIATTR_KPARAM_INFO
	.align		4
.L_29:
        /*0028*/ 	.byte	0x04, 0x17
        /*002a*/ 	.short	(.L_31 - .L_30)
.L_30:
        /*002c*/ 	.word	0x00000000
        /*0030*/ 	.short	0x0000
        /*0032*/ 	.short	0x0000
        /*0034*/ 	.byte	0x00, 0xf5, 0x21, 0x00


	//----- nvinfo : EIATTR_SPARSE_MMA_MASK
	.align		4
.L_31:
        /*0038*/ 	.byte	0x03, 0x50
        /*003a*/ 	.short	0x0000


	//----- nvinfo : EIATTR_MAXREG_COUNT
	.align		4
        /*003c*/ 	.byte	0x03, 0x1b
        /*003e*/ 	.short	0x00ff


	//----- nvinfo : EIATTR_MERCURY_ISA_VERSION
	.align		4
        /*0040*/ 	.byte	0x03, 0x5f
        /*0042*/ 	.short	0x0101


	//----- nvinfo : EIATTR_VRC_CTA_INIT_COUNT
	.align		4
        /*0044*/ 	.byte	0x02, 0x4a
	.zero		1
	.zero		1


	//----- nvinfo : EIATTR_EXIT_INSTR_OFFSETS
	.align		4
        /*0048*/ 	.byte	0x04, 0x1c
        /*004a*/ 	.short	(.L_33 - .L_32)


	//   ....[0]....
.L_32:
        /*004c*/ 	.word	0x00000030


	//   ....[1]....
        /*0050*/ 	.word	0x00000100


	//----- nvinfo : EIATTR_CBANK_PARAM_SIZE
	.align		4
.L_33:
        /*0054*/ 	.byte	0x03, 0x19
        /*0056*/ 	.short	0x0018


	//----- nvinfo : EIATTR_PARAM_CBANK
	.align		4
        /*0058*/ 	.byte	0x04, 0x0a
        /*005a*/ 	.short	(.L_35 - .L_34)
	.align		4
.L_34:
        /*005c*/ 	.word	index@(.nv.constant0._Z11distanceGPUPdS_S_)
        /*0060*/ 	.short	0x0380
        /*0062*/ 	.short	0x0018


	//----- nvinfo : EIATTR_SW_WAR
	.align		4
.L_35:
        /*0064*/ 	.byte	0x04, 0x36
        /*0066*/ 	.short	(.L_37 - .L_36)
.L_36:
        /*0068*/ 	.word	0x00000008
.L_37:


//--------------------- .nv.callgraph             --------------------------
	.section	.nv.callgraph,"",@"SHT_CUDA_CALLGRAPH"
	.align	4
	.sectionentsize	8
	.align		4
        /*0000*/ 	.word	0x00000000
	.align		4
        /*0004*/ 	.word	0xffffffff
	.align		4
        /*0008*/ 	.word	0x00000000
	.align		4
        /*000c*/ 	.word	0xfffffffe
	.align		4
        /*0010*/ 	.word	0x00000000
	.align		4
        /*0014*/ 	.word	0xfffffffd
	.align		4
        /*0018*/ 	.word	0x00000000
	.align		4
        /*001c*/ 	.word	0xfffffffc


//--------------------- .text._Z16euclideanNormGPUPdS_ --------------------------
	.section	.text._Z16euclideanNormGPUPdS_,"ax",@progbits
	.align	128
        .global         _Z16euclideanNormGPUPdS_
        .type           _Z16euclideanNormGPUPdS_,@function
        .size           _Z16euclideanNormGPUPdS_,(.L_x_2 - _Z16euclideanNormGPUPdS_)
        .other          _Z16euclideanNormGPUPdS_,@"STO_CUDA_ENTRY STV_DEFAULT"
_Z16euclideanNormGPUPdS_:
.text._Z16euclideanNormGPUPdS_:
[----:B------:R-:W-:Y:S01]  /*0000*/  LDC R1, c[0x0][0x37c] ;  /* 0x0000df00ff017b82 */ /* 0x000fe20000000800 */
[----:B------:R-:W0:Y:S02]  /*0010*/  S2R R9, SR_CTAID.X ;  /* 0x0000000000097919 */ /* 0x000e240000002500 */
[----:B0-----:R-:W-:-:S13]  /*0020*/  ISETP.GT.U32.AND P0, PT, R9, 0x3ff, PT ;  /* 0x000003ff0900780c */ /* 0x001fda0003f04070 */
[----:B------:R-:W-:Y:S05]  /*0030*/  @P0 EXIT ;  /* 0x000000000000094d */ /* 0x000fea0003800000 */
[----:B------:R-:W0:Y:S01]  /*0040*/  LDC.64 R2, c[0x0][0x380] ;  /* 0x0000e000ff027b82 */ /* 0x000e220000000a00 */
[----:B------:R-:W1:Y:S07]  /*0050*/  LDCU.64 UR4, c[0x0][0x358] ;  /* 0x00006b00ff0477ac */ /* 0x000e6e0008000a00 */
[----:B------:R-:W2:Y:S01]  /*0060*/  LDC.64 R6, c[0x0][0x388] ;  /* 0x0000e200ff067b82 */ /* 0x000ea20000000a00 */
[----:B0-----:R-:W-:-:S06]  /*0070*/  IMAD.WIDE.U32 R2, R9, 0x8, R2 ;  /* 0x0000000809027825 */ /* 0x001fcc00078e0002 */
[----:B-1----:R-:W3:Y:S01]  /*0080*/  LDG.E.64 R2, desc[UR4][R2.64] ;  /* 0x0000000402027981 */ /* 0x002ee2000c1e1b00 */
[----:B--2---:R-:W-:Y:S01]  /*0090*/  IMAD.WIDE.U32 R6, R9, 0x8, R6 ;  /* 0x0000000809067825 */ /* 0x004fe200078e0006 */
[----:B---3--:R-:W-:-:S07]  /*00a0*/  DMUL R4, R2, R2 ;  /* 0x0000000202047228 */ /* 0x008fce0000000000 */
[----:B------:R-:W-:Y:S01]  /*00b0*/  STG.E.64 desc[UR4][R6.64], R4 ;  /* 0x0000000406007986 */ /* 0x000fe2000c101b04 */
[----:B------:R-:W-:Y:S05]  /*00c0*/  EXIT ;  /* 0x000000000000794d */ /* 0x000fea0003800000 */
.L_x_0:
[----:B------:R-:W-:-:S00]  /*00d0*/  BRA `(.L_x_0) ;  /* 0xfffffffc00fc7947 */ /* 0x000fc0000383ffff */
[----:B------:R-:W-:-:S00]  /*00e0*/  NOP ;  /* 0x0000000000007918 */ /* 0x000fc00000000000 */
        /* <DEDUP_REMOVED lines=9> */
.L_x_2:


//--------------------- .text._Z11distanceGPUPdS_S_ --------------------------
	.section	.text._Z11distanceGPUPdS_S_,"ax",@progbits
	.align	128
        .global         _Z11distanceGPUPdS_S_
        .type           _Z11distanceGPUPdS_S_,@function
        .size           _Z11distanceGPUPdS_S_,(.L_x_3 - _Z11distanceGPUPdS_S_)
        .other          _Z11distanceGPUPdS_S_,@"STO_CUDA_ENTRY STV_DEFAULT"
_Z11distanceGPUPdS_S_:
.text._Z11distanceGPUPdS_S_:
[----:B------:R-:W-:Y:S01]  /*0000*/  LDC R1, c[0x0][0x37c] ;  /* 0x0000df00ff017b82 */ /* 0x000fe20000000800 */
[----:B------:R-:W0:Y:S02]  /*0010*/  S2R R11, SR_CTAID.X ;  /* 0x00000000000b7919 */ /* 0x000e240000002500 */
[----:B0-----:R-:W-:-:S13]  /*0020*/  ISETP.GT.U32.AND P0, PT, R11, 0x3ff, PT ;  /* 0x000003ff0b00780c */ /* 0x001fda0003f04070 */
[----:B------:R-:W-:Y:S05]  /*0030*/  @P0 EXIT ;  /* 0x000000000000094d */ /* 0x000fea0003800000 */
[----:B------:R-:W0:Y:S01]  /*0040*/  LDC.64 R2, c[0x0][0x380] ;  /* 0x0000e000ff027b82 */ /* 0x000e220000000a00 */
[----:B------:R-:W1:Y:S07]  /*0050*/  LDCU.64 UR4, c[0x0][0x358] ;  /* 0x00006b00ff0477ac */ /* 0x000e6e0008000a00 */
[----:B------:R-:W2:Y:S08]  /*0060*/  LDC.64 R4, c[0x0][0x388] ;  /* 0x0000e200ff047b82 */ /* 0x000eb00000000a00 */
[----:B------:R-:W3:Y:S01]  /*0070*/  LDC.64 R8, c[0x0][0x390] ;  /* 0x0000e400ff087b82 */ /* 0x000ee20000000a00 */
[----:B0-----:R-:W-:-:S06]  /*0080*/  IMAD.WIDE.U32 R2, R11, 0x8, R2 ;  /* 0x000000080b027825 */ /* 0x001fcc00078e0002 */
[----:B-1----:R-:W4:Y:S01]  /*0090*/  LDG.E.64 R2, desc[UR4][R2.64] ;  /* 0x0000000402027981 */ /* 0x002f22000c1e1b00 */
[----:B--2---:R-:W-:-:S06]  /*00a0*/  IMAD.WIDE.U32 R4, R11, 0x8, R4 ;  /* 0x000000080b047825 */ /* 0x004fcc00078e0004 */
[----:B------:R-:W4:Y:S01]  /*00b0*/  LDG.E.64 R4, desc[UR4][R4.64] ;  /* 0x0000000404047981 */ /* 0x000f22000c1e1b00 */
[----:B---3--:R-:W-:Y:S01]  /*00c0*/  IMAD.WIDE.U32 R8, R11, 0x8, R8 ;  /* 0x000000080b087825 */ /* 0x008fe200078e0008 */
[----:B----4-:R-:W-:-:S08]  /*00d0*/  DADD R6, R2, -R4 ;  /* 0x0000000002067229 */ /* 0x010fd00000000804 */
[----:B------:R-:W-:-:S07]  /*00e0*/  DMUL R6, R6, R6 ;  /* 0x0000000606067228 */ /* 0x000fce0000000000 */
[----:B------:R-:W-:Y:S01]  /*00f0*/  STG.E.64 desc[UR4][R8.64], R6 ;  /* 0x0000000608007986 */ /* 0x000fe2000c101b04 */
[----:B------:R-:W-:Y:S05]  /*0100*/  EXIT ;  /* 0x000000000000794d */ /* 0x000fea0003800000 */
.L_x_1:
        /* <DEDUP_REMOVED lines=15> */
.L_x_3:


//--------------------- .nv.shared.reserved.0     --------------------------
	.section	.nv.shared.reserved.0,"aw",@nobits
	.weak		__nv_reservedSMEM_offset_0_alias
	.size		__nv_reservedSMEM_offset_0_alias, 0, 64
	.other		__nv_reservedSMEM_offset_0_alias,@"STO_CUDA_RESERVED_SHARED STV_DEFAULT"
__nv_reservedSMEM_offset_0_alias:
	.zero		0
	.zero		64


//--------------------- .nv.constant0._Z16euclideanNormGPUPdS_ --------------------------
	.section	.nv.constant0._Z16euclideanNormGPUPdS_,"a",@progbits
	.sectionflags	@""
	.align	4
.nv.constant0._Z16euclideanNormGPUPdS_:
	.zero		912


//--------------------- .nv.constant0._Z11distanceGPUPdS_S_ --------------------------
	.section	.nv.constant0._Z11distanceGPUPdS_S_,"a",@progbits
	.sectionflags	@""
	.align	4
.nv.constant0._Z11distanceGPUPdS_S_:
	.zero		920


//--------------------- SYMBOLS --------------------------

	.type		.nv.reservedSmem.offset0,@object
	.size		.nv.reservedSmem.offset0,0x4
